//
// Generated by NVIDIA NVVM Compiler
//
// Compiler Build ID: CL-36424714
// Cuda compilation tools, release 13.0, V13.0.88
// Based on NVVM 20.0.0
//

.version 9.0
.target sm_100
.address_size 64

	// .globl	_Z19gelu_forward_kernelPfS_i

.visible .entry _Z19gelu_forward_kernelPfS_i(
	.param .u64 .ptr .align 1 _Z19gelu_forward_kernelPfS_i_param_0,
	.param .u64 .ptr .align 1 _Z19gelu_forward_kernelPfS_i_param_1,
	.param .u32 _Z19gelu_forward_kernelPfS_i_param_2
)
{
	.reg .pred 	%p<4>;
	.reg .b32 	%r<6>;
	.reg .b32 	%f<24>;
	.reg .b64 	%rd<8>;

	ld.param.u64 	%rd1, [_Z19gelu_forward_kernelPfS_i_param_0];
	ld.param.u64 	%rd2, [_Z19gelu_forward_kernelPfS_i_param_1];
	ld.param.u32 	%r2, [_Z19gelu_forward_kernelPfS_i_param_2];
	mov.u32 	%r3, %ntid.x;
	mov.u32 	%r4, %ctaid.x;
	mov.u32 	%r5, %tid.x;
	mad.lo.s32 	%r1, %r3, %r4, %r5;
	setp.ge.s32 	%p1, %r1, %r2;
	@%p1 bra 	$L__BB0_2;
	cvta.to.global.u64 	%rd3, %rd1;
	cvta.to.global.u64 	%rd4, %rd2;
	mul.wide.s32 	%rd5, %r1, 4;
	add.s64 	%rd6, %rd3, %rd5;
	ld.global.f32 	%f1, [%rd6];
	mul.f32 	%f2, %f1, 0f3D372713;
	mul.f32 	%f3, %f1, %f2;
	fma.rn.f32 	%f4, %f1, %f3, %f1;
	mul.f32 	%f5, %f4, 0f3F4C422A;
	mul.f32 	%f6, %f1, 0f3F000000;
	abs.f32 	%f7, %f5;
	mul.f32 	%f8, %f7, 0f4038AA3B;
	ex2.approx.ftz.f32 	%f9, %f8;
	add.f32 	%f10, %f9, 0f3F800000;
	rcp.approx.ftz.f32 	%f11, %f10;
	fma.rn.f32 	%f12, %f11, 0fC0000000, 0f3F800000;
	setp.ge.f32 	%p2, %f7, 0f41102CB4;
	selp.f32 	%f13, 0f3F800000, %f12, %p2;
	copysign.f32 	%f14, %f5, %f13;
	mul.f32 	%f15, %f5, %f5;
	fma.rn.f32 	%f16, %f15, 0f3C80F082, 0fBD563CAE;
	fma.rn.f32 	%f17, %f16, %f15, 0f3E085941;
	fma.rn.f32 	%f18, %f17, %f15, 0fBEAAA9ED;
	fma.rn.f32 	%f19, %f18, %f15, 0f00000000;
	fma.rn.f32 	%f20, %f19, %f5, %f5;
	setp.ge.f32 	%p3, %f7, 0f3F19999A;
	selp.f32 	%f21, %f14, %f20, %p3;
	add.f32 	%f22, %f21, 0f3F800000;
	mul.f32 	%f23, %f6, %f22;
	add.s64 	%rd7, %rd4, %rd5;
	st.global.f32 	[%rd7], %f23;
$L__BB0_2:
	ret;

}
	// .globl	_Z20gelu_backward_kernelPfS_S_i
.visible .entry _Z20gelu_backward_kernelPfS_S_i(
	.param .u64 .ptr .align 1 _Z20gelu_backward_kernelPfS_S_i_param_0,
	.param .u64 .ptr .align 1 _Z20gelu_backward_kernelPfS_S_i_param_1,
	.param .u64 .ptr .align 1 _Z20gelu_backward_kernelPfS_S_i_param_2,
	.param .u32 _Z20gelu_backward_kernelPfS_S_i_param_3
)
{
	.reg .pred 	%p<4>;
	.reg .b32 	%r<6>;
	.reg .b32 	%f<34>;
	.reg .b64 	%rd<11>;

	ld.param.u64 	%rd1, [_Z20gelu_backward_kernelPfS_S_i_param_0];
	ld.param.u64 	%rd2, [_Z20gelu_backward_kernelPfS_S_i_param_1];
	ld.param.u64 	%rd3, [_Z20gelu_backward_kernelPfS_S_i_param_2];
	ld.param.u32 	%r2, [_Z20gelu_backward_kernelPfS_S_i_param_3];
	mov.u32 	%r3, %ctaid.x;
	mov.u32 	%r4, %ntid.x;
	mov.u32 	%r5, %tid.x;
	mad.lo.s32 	%r1, %r3, %r4, %r5;
	setp.ge.s32 	%p1, %r1, %r2;
	@%p1 bra 	$L__BB1_2;
	cvta.to.global.u64 	%rd4, %rd2;
	cvta.to.global.u64 	%rd5, %rd1;
	cvta.to.global.u64 	%rd6, %rd3;
	mul.wide.s32 	%rd7, %r1, 4;
	add.s64 	%rd8, %rd4, %rd7;
	ld.global.f32 	%f1, [%rd8];
	mul.f32 	%f2, %f1, 0f3D372713;
	mul.f32 	%f3, %f1, %f2;
	fma.rn.f32 	%f4, %f1, %f3, %f1;
	mul.f32 	%f5, %f4, 0f3F4C422A;
	abs.f32 	%f6, %f5;
	mul.f32 	%f7, %f6, 0f4038AA3B;
	ex2.approx.ftz.f32 	%f8, %f7;
	add.f32 	%f9, %f8, 0f3F800000;
	rcp.approx.ftz.f32 	%f10, %f9;
	fma.rn.f32 	%f11, %f10, 0fC0000000, 0f3F800000;
	setp.ge.f32 	%p2, %f6, 0f41102CB4;
	selp.f32 	%f12, 0f3F800000, %f11, %p2;
	copysign.f32 	%f13, %f5, %f12;
	mul.f32 	%f14, %f5, %f5;
	fma.rn.f32 	%f15, %f14, 0f3C80F082, 0fBD563CAE;
	fma.rn.f32 	%f16, %f15, %f14, 0f3E085941;
	fma.rn.f32 	%f17, %f16, %f14, 0fBEAAA9ED;
	fma.rn.f32 	%f18, %f17, %f14, 0f00000000;
	fma.rn.f32 	%f19, %f18, %f5, %f5;
	setp.ge.f32 	%p3, %f6, 0f3F19999A;
	selp.f32 	%f20, %f13, %f19, %p3;
	add.f32 	%f21, %f20, 0f3F800000;
	mul.f32 	%f22, %f1, 0f3F000000;
	mul.f32 	%f23, %f20, %f20;
	mov.f32 	%f24, 0f3F800000;
	sub.f32 	%f25, %f24, %f23;
	mul.f32 	%f26, %f22, %f25;
	mul.f32 	%f27, %f26, 0f3F4C422A;
	mul.f32 	%f28, %f1, 0f3E095D4E;
	fma.rn.f32 	%f29, %f1, %f28, 0f3F800000;
	mul.f32 	%f30, %f29, %f27;
	fma.rn.f32 	%f31, %f21, 0f3F000000, %f30;
	add.s64 	%rd9, %rd5, %rd7;
	ld.global.f32 	%f32, [%rd9];
	mul.f32 	%f33, %f32, %f31;
	add.s64 	%rd10, %rd6, %rd7;
	st.global.f32 	[%rd10], %f33;
$L__BB1_2:
	ret;

}


// ===== COMPILED SASS (sm_100) =====

	.target	sm_100

	.elftype	@"ET_EXEC"


//--------------------- .note.nv.tkinfo           --------------------------
	.section	.note.nv.tkinfo,"",@"SHT_NOTE"
	.sectionflags	@"SHF_NOTE_NV_TKINFO"
	.tkinfo
        /*0018*/ 	.word	0x00000002
        /*0030*/ 	.string	""
        /*0030*/ 	.string	"ptxas"
        /*0030*/ 	.string	"Cuda compilation tools, release 13.0, V13.0.88"
        /*0030*/ 	.string	"Build cuda_13.0.r13.0/compiler.36424714_0"
        /*0030*/ 	.string	"-arch sm_100 -m 64 "



//--------------------- .note.nv.cuinfo           --------------------------
	.section	.note.nv.cuinfo,"",@"SHT_NOTE"
	.sectionflags	@"SHF_NOTE_NV_CUINFO"
        /*0018*/ 	.short	0x0002
        /*001a*/ 	.short	0x0064
        /*001c*/ 	.short	0x0082
	.zero		2


//--------------------- .nv.info                  --------------------------
	.section	.nv.info,"",@"SHT_CUDA_INFO"
	.align	4


	//----- nvinfo : EIATTR_REGCOUNT
	.align		4
        /*0000*/ 	.byte	0x04, 0x2f
        /*0002*/ 	.short	(.L_1 - .L_0)
	.align		4
.L_0:
        /*0004*/ 	.word	index@(_Z19gelu_forward_kernelPfS_i)
        /*0008*/ 	.word	0x0000000e


	//----- nvinfo : EIATTR_FRAME_SIZE
	.align		4
.L_1:
        /*000c*/ 	.byte	0x04, 0x11
        /*000e*/ 	.short	(.L_3 - .L_2)
	.align		4
.L_2:
        /*0010*/ 	.word	index@(_Z19gelu_forward_kernelPfS_i)
        /*0014*/ 	.word	0x00000000


	//----- nvinfo : EIATTR_REGCOUNT
	.align		4
.L_3:
        /*0018*/ 	.byte	0x04, 0x2f
        /*001a*/ 	.short	(.L_5 - .L_4)
	.align		4
.L_4:
        /*001c*/ 	.word	index@(_Z20gelu_backward_kernelPfS_S_i)
        /*0020*/ 	.word	0x0000000e


	//----- nvinfo : EIATTR_FRAME_SIZE
	.align		4
.L_5:
        /*0024*/ 	.byte	0x04, 0x11
        /*0026*/ 	.short	(.L_7 - .L_6)
	.align		4
.L_6:
        /*0028*/ 	.word	index@(_Z20gelu_backward_kernelPfS_S_i)
        /*002c*/ 	.word	0x00000000


	//----- nvinfo : EIATTR_MIN_STACK_SIZE
	.align		4
.L_7:
        /*0030*/ 	.byte	0x04, 0x12
        /*0032*/ 	.short	(.L_9 - .L_8)
	.align		4
.L_8:
        /*0034*/ 	.word	index@(_Z20gelu_backward_kernelPfS_S_i)
        /*0038*/ 	.word	0x00000000


	//----- nvinfo : EIATTR_MIN_STACK_SIZE
	.align		4
.L_9:
        /*003c*/ 	.byte	0x04, 0x12
        /*003e*/ 	.short	(.L_11 - .L_10)
	.align		4
.L_10:
        /*0040*/ 	.word	index@(_Z19gelu_forward_kernelPfS_i)
        /*0044*/ 	.word	0x00000000
.L_11:


//--------------------- .nv.compat                --------------------------
	.section	.nv.compat,"",@"SHT_CUDA_COMPAT_INFO"
	.align	4
        /*0000*/ 	.byte	0x02, 0x09, 0x00, 0x00, 0x02, 0x02, 0x01, 0x00, 0x02, 0x05, 0x05, 0x00, 0x03, 0x07, 0x01, 0x01
        /*0010*/ 	.byte	0x02, 0x03, 0x00, 0x00, 0x02, 0x06, 0x01, 0x00, 0x04, 0x0b, 0x08, 0x00, 0x01, 0x00, 0x00, 0x00
        /*0020*/ 	.byte	0x00, 0x00, 0x00, 0x00


//--------------------- .nv.info._Z20gelu_backward_kernelPfS_S_i --------------------------
	.section	.nv.info._Z20gelu_backward_kernelPfS_S_i,"",@"SHT_CUDA_INFO"
	.sectionflags	@""
	.align	4


	//----- nvinfo : EIATTR_CUDA_API_VERSION
	.align		4
        /*0000*/ 	.byte	0x04, 0x37
        /*0002*/ 	.short	(.L_13 - .L_12)
.L_12:
        /*0004*/ 	.word	0x00000082


	//----- nvinfo : EIATTR_KPARAM_INFO
	.align		4
.L_13:
        /*0008*/ 	.byte	0x04, 0x17
        /*000a*/ 	.short	(.L_15 - .L_14)
.L_14:
        /*000c*/ 	.word	0x00000000
        /*0010*/ 	.short	0x0003
        /*0012*/ 	.short	0x0018
        /*0014*/ 	.byte	0x00, 0xf0, 0x11, 0x00


	//----- nvinfo : EIATTR_KPARAM_INFO
	.align		4
.L_15:
        /*0018*/ 	.byte	0x04, 0x17
        /*001a*/ 	.short	(.L_17 - .L_16)
.L_16:
        /*001c*/ 	.word	0x00000000
        /*0020*/ 	.short	0x0002
        /*0022*/ 	.short	0x0010
        /*0024*/ 	.byte	0x00, 0xf5, 0x21, 0x00


	//----- nvinfo : EIATTR_KPARAM_INFO
	.align		4
.L_17:
        /*0028*/ 	.byte	0x04, 0x17
        /*002a*/ 	.short	(.L_19 - .L_18)
.L_18:
        /*002c*/ 	.word	0x00000000
        /*0030*/ 	.short	0x0001
        /*0032*/ 	.short	0x0008
        /*0034*/ 	.byte	0x00, 0xf5, 0x21, 0x00


	//----- nvinfo : EIATTR_KPARAM_INFO
	.align		4
.L_19:
        /*0038*/ 	.byte	0x04, 0x17
        /*003a*/ 	.short	(.L_21 - .L_20)
.L_20:
        /*003c*/ 	.word	0x00000000
        /*0040*/ 	.short	0x0000
        /*0042*/ 	.short	0x0000
        /*0044*/ 	.byte	0x00, 0xf5, 0x21, 0x00


	//----- nvinfo : EIATTR_SPARSE_MMA_MASK
	.align		4
.L_21:
        /*0048*/ 	.byte	0x03, 0x50
        /*004a*/ 	.short	0x0000


	//----- nvinfo : EIATTR_MAXREG_COUNT
	.align		4
        /*004c*/ 	.byte	0x03, 0x1b
        /*004e*/ 	.short	0x00ff


	//----- nvinfo : EIATTR_MERCURY_ISA_VERSION
	.align		4
        /*0050*/ 	.byte	0x03, 0x5f
        /*0052*/ 	.short	0x0101


	//----- nvinfo : EIATTR_VRC_CTA_INIT_COUNT
	.align		4
        /*0054*/ 	.byte	0x02, 0x4a
	.zero		1
	.zero		1


	//----- nvinfo : EIATTR_EXIT_INSTR_OFFSETS
	.align		4
        /*0058*/ 	.byte	0x04, 0x1c
        /*005a*/ 	.short	(.L_23 - .L_22)


	//   ....[0]....
.L_22:
        /*005c*/ 	.word	0x00000070


	//   ....[1]....
        /*0060*/ 	.word	0x00000310


	//----- nvinfo : EIATTR_CBANK_PARAM_SIZE
	.align		4
.L_23:
        /*0064*/ 	.byte	0x03, 0x19
        /*0066*/ 	.short	0x001c


	//----- nvinfo : EIATTR_PARAM_CBANK
	.align		4
        /*0068*/ 	.byte	0x04, 0x0a
        /*006a*/ 	.short	(.L_25 - .L_24)
	.align		4
.L_24:
        /*006c*/ 	.word	index@(.nv.constant0._Z20gelu_backward_kernelPfS_S_i)
        /*0070*/ 	.short	0x0380
        /*0072*/ 	.short	0x001c


	//----- nvinfo : EIATTR_SW_WAR
	.align		4
.L_25:
        /*0074*/ 	.byte	0x04, 0x36
        /*0076*/ 	.short	(.L_27 - .L_26)
.L_26:
        /*0078*/ 	.word	0x00000008
.L_27:


//--------------------- .nv.info._Z19gelu_forward_kernelPfS_i --------------------------
	.section	.nv.info._Z19gelu_forward_kernelPfS_i,"",@"SHT_CUDA_INFO"
	.sectionflags	@""
	.align	4


	//----- nvinfo : EIATTR_CUDA_API_VERSION
	.align		4
        /*0000*/ 	.byte	0x04, 0x37
        /*0002*/ 	.short	(.L_29 - .L_28)
.L_28:
        /*0004*/ 	.word	0x00000082


	//----- nvinfo : EIATTR_KPARAM_INFO
	.align		4
.L_29:
        /*0008*/ 	.byte	0x04, 0x17
        /*000a*/ 	.short	(.L_31 - .L_30)
.L_30:
        /*000c*/ 	.word	0x00000000
        /*0010*/ 	.short	0x0002
        /*0012*/ 	.short	0x0010
        /*0014*/ 	.byte	0x00, 0xf0, 0x11, 0x00


	//----- nvinfo : EIATTR_KPARAM_INFO
	.align		4
.L_31:
        /*0018*/ 	.byte	0x04, 0x17
        /*001a*/ 	.short	(.L_33 - .L_32)
.L_32:
        /*001c*/ 	.word	0x00000000
        /*0020*/ 	.short	0x0001
        /*0022*/ 	.short	0x0008
        /*0024*/ 	.byte	0x00, 0xf5, 0x21, 0x00


	//----- nvinfo : EIATTR_KPARAM_INFO
	.align		4
.L_33:
        /*0028*/ 	.byte	0x04, 0x17
        /*002a*/ 	.short	(.L_35 - .L_34)
.L_34:
        /*002c*/ 	.word	0x00000000
        /*0030*/ 	.short	0x0000
        /*0032*/ 	.short	0x0000
        /*0034*/ 	.byte	0x00, 0xf5, 0x21, 0x00


	//----- nvinfo : EIATTR_SPARSE_MMA_MASK
	.align		4
.L_35:
        /*0038*/ 	.byte	0x03, 0x50
        /*003a*/ 	.short	0x0000


	//----- nvinfo : EIATTR_MAXREG_COUNT
	.align		4
        /*003c*/ 	.byte	0x03, 0x1b
        /*003e*/ 	.short	0x00ff


	//----- nvinfo : EIATTR_MERCURY_ISA_VERSION
	.align		4
        /*0040*/ 	.byte	0x03, 0x5f
        /*0042*/ 	.short	0x0101


	//----- nvinfo : EIATTR_VRC_CTA_INIT_COUNT
	.align		4
        /*0044*/ 	.byte	0x02, 0x4a
	.zero		1
	.zero		1


	//----- nvinfo : EIATTR_EXIT_INSTR_OFFSETS
	.align		4
        /*0048*/ 	.byte	0x04, 0x1c
        /*004a*/ 	.short	(.L_37 - .L_36)


	//   ....[0]....
.L_36:
        /*004c*/ 	.word	0x00000070


	//   ....[1]....
        /*0050*/ 	.word	0x00000270


	//----- nvinfo : EIATTR_CBANK_PARAM_SIZE
	.align		4
.L_37:
        /*0054*/ 	.byte	0x03, 0x19
        /*0056*/ 	.short	0x0014


	//----- nvinfo : EIATTR_PARAM_CBANK
	.align		4
        /*0058*/ 	.byte	0x04, 0x0a
        /*005a*/ 	.short	(.L_39 - .L_38)
	.align		4
.L_38:
        /*005c*/ 	.word	index@(.nv.constant0._Z19gelu_forward_kernelPfS_i)
        /*0060*/ 	.short	0x0380
        /*0062*/ 	.short	0x0014


	//----- nvinfo : EIATTR_SW_WAR
	.align		4
.L_39:
        /*0064*/ 	.byte	0x04, 0x36
        /*0066*/ 	.short	(.L_41 - .L_40)
.L_40:
        /*0068*/ 	.word	0x00000008
.L_41:


//--------------------- .nv.callgraph             --------------------------
	.section	.nv.callgraph,"",@"SHT_CUDA_CALLGRAPH"
	.align	4
	.sectionentsize	8
	.align		4
        /*0000*/ 	.word	0x00000000
	.align		4
        /*0004*/ 	.word	0xffffffff
	.align		4
        /*0008*/ 	.word	0x00000000
	.align		4
        /*000c*/ 	.word	0xfffffffe
	.align		4
        /*0010*/ 	.word	0x00000000
	.align		4
        /*0014*/ 	.word	0xfffffffd
	.align		4
        /*0018*/ 	.word	0x00000000
	.align		4
        /*001c*/ 	.word	0xfffffffc


//--------------------- .text._Z20gelu_backward_kernelPfS_S_i --------------------------
	.section	.text._Z20gelu_backward_kernelPfS_S_i,"ax",@progbits
	.align	128
        .global         _Z20gelu_backward_kernelPfS_S_i
        .type           _Z20gelu_backward_kernelPfS_S_i,@function
        .size           _Z20gelu_backward_kernelPfS_S_i,(.L_x_2 - _Z20gelu_backward_kernelPfS_S_i)
        .other          _Z20gelu_backward_kernelPfS_S_i,@"STO_CUDA_ENTRY STV_DEFAULT"
_Z20gelu_backward_kernelPfS_S_i:
.text._Z20gelu_backward_kernelPfS_S_i:
[----:B------:R-:W-:Y:S01]  /*0000*/  LDC R1, c[0x0][0x37c] ;  /* 0x0000df00ff017b82 */ /* 0x000fe20000000800 */
[----:B------:R-:W0:Y:S07]  /*0010*/  S2R R3, SR_TID.X ;  /* 0x0000000000037919 */ /* 0x000e2e0000002100 */
[----:B------:R-:W0:Y:S01]  /*0020*/  S2UR UR4, SR_CTAID.X ;  /* 0x00000000000479c3 */ /* 0x000e220000002500 */
[----:B------:R-:W1:Y:S07]  /*0030*/  LDCU UR5, c[0x0][0x398] ;  /* 0x00007300ff0577ac */ /* 0x000e6e0008000800 */
[----:B------:R-:W0:Y:S02]  /*0040*/  LDC R2, c[0x0][0x360] ;  /* 0x0000d800ff027b82 */ /* 0x000e240000000800 */
[----:B0-----:R-:W-:-:S05]  /*0050*/  IMAD R2, R2, UR4, R3 ;  /* 0x0000000402027c24 */ /* 0x001fca000f8e0203 */
[----:B-1----:R-:W-:-:S13]  /*0060*/  ISETP.GE.AND P0, PT, R2, UR5, PT ;  /* 0x0000000502007c0c */ /* 0x002fda000bf06270 */
[----:B------:R-:W-:Y:S05]  /*0070*/  @P0 EXIT ;  /* 0x000000000000094d */ /* 0x000fea0003800000 */
[----:B------:R-:W0:Y:S01]  /*0080*/  LDC.64 R6, c[0x0][0x388] ;  /* 0x0000e200ff067b82 */ /* 0x000e220000000a00 */
[----:B------:R-:W1:Y:S07]  /*0090*/  LDCU.64 UR4, c[0x0][0x358] ;  /* 0x00006b00ff0477ac */ /* 0x000e6e0008000a00 */
[----:B------:R-:W2:Y:S01]  /*00a0*/  LDC.64 R4, c[0x0][0x380] ;  /* 0x0000e000ff047b82 */ /* 0x000ea20000000a00 */
[----:B0-----:R-:W-:-:S06]  /*00b0*/  IMAD.WIDE R6, R2, 0x4, R6 ;  /* 0x0000000402067825 */ /* 0x001fcc00078e0206 */
[----:B-1----:R0:W3:Y:S01]  /*00c0*/  LDG.E R6, desc[UR4][R6.64] ;  /* 0x0000000406067981 */ /* 0x0020e2000c1e1900 */
[----:B--2---:R-:W-:-:S05]  /*00d0*/  IMAD.WIDE R4, R2, 0x4, R4 ;  /* 0x0000000402047825 */ /* 0x004fca00078e0204 */
[----:B------:R1:W2:Y:S01]  /*00e0*/  LDG.E R3, desc[UR4][R4.64] ;  /* 0x0000000404037981 */ /* 0x0002a2000c1e1900 */
[----:B------:R-:W-:Y:S01]  /*00f0*/  MOV R10, 0x3c80f082 ;  /* 0x3c80f082000a7802 */ /* 0x000fe20000000f00 */
[----:B0-----:R-:W-:Y:S02]  /*0100*/  HFMA2 R7, -RZ, RZ, 1.875, 0 ;  /* 0x3f800000ff077431 */ /* 0x001fe400000001ff */
[C---:B---3--:R-:W-:Y:S01]  /*0110*/  FMUL R9, R6.reuse, 0.044714998453855514526 ;  /* 0x3d37271306097820 */ /* 0x048fe20000400000 */
[----:B------:R-:W-:-:S03]  /*0120*/  FMUL R11, R6, 0.13414499163627624512 ;  /* 0x3e095d4e060b7820 */ /* 0x000fc60000400000 */
[C---:B------:R-:W-:Y:S01]  /*0130*/  FMUL R9, R6.reuse, R9 ;  /* 0x0000000906097220 */ /* 0x040fe20000400000 */
[----:B------:R-:W-:-:S03]  /*0140*/  FFMA R11, R6, R11, 1 ;  /* 0x3f800000060b7423 */ /* 0x000fc6000000000b */
[----:B------:R-:W-:-:S04]  /*0150*/  FFMA R9, R6, R9, R6 ;  /* 0x0000000906097223 */ /* 0x000fc80000000006 */
[----:B------:R-:W-:-:S04]  /*0160*/  FMUL R9, R9, 0.79788458347320556641 ;  /* 0x3f4c422a09097820 */ /* 0x000fc80000400000 */
[C---:B------:R-:W-:Y:S01]  /*0170*/  FMUL R0, |R9|.reuse, 2.8853900432586669922 ;  /* 0x4038aa3b09007820 */ /* 0x040fe20000400200 */
[C---:B-1----:R-:W-:Y:S01]  /*0180*/  FMUL R5, R9.reuse, R9 ;  /* 0x0000000909057220 */ /* 0x042fe20000400000 */
[C---:B------:R-:W-:Y:S02]  /*0190*/  FSETP.GE.AND P1, PT, |R9|.reuse, 0.60000002384185791016, PT ;  /* 0x3f19999a0900780b */ /* 0x040fe40003f26200 */
[----:B------:R-:W-:Y:S01]  /*01a0*/  FSETP.GE.AND P0, PT, |R9|, 9.010913848876953125, PT ;  /* 0x41102cb40900780b */ /* 0x000fe20003f06200 */
[C---:B------:R-:W-:Y:S01]  /*01b0*/  FFMA R10, R5.reuse, R10, -0.052303962409496307373 ;  /* 0xbd563cae050a7423 */ /* 0x040fe2000000000a */
[----:B------:R-:W0:Y:S03]  /*01c0*/  MUFU.EX2 R0, R0 ;  /* 0x0000000000007308 */ /* 0x000e260000000800 */
[----:B------:R-:W-:Y:S01]  /*01d0*/  FFMA R10, R5, R10, 0.1331529766321182251 ;  /* 0x3e085941050a7423 */ /* 0x000fe2000000000a */
[----:B0-----:R-:W-:-:S03]  /*01e0*/  FADD R8, R0, 1 ;  /* 0x3f80000000087421 */ /* 0x001fc60000000000 */
[----:B------:R-:W-:-:S04]  /*01f0*/  FFMA R0, R5, R10, -0.33332768082618713379 ;  /* 0xbeaaa9ed05007423 */ /* 0x000fc8000000000a */
[----:B------:R-:W-:Y:S01]  /*0200*/  FFMA R0, R5, R0, RZ ;  /* 0x0000000005007223 */ /* 0x000fe200000000ff */
[----:B------:R-:W0:Y:S02]  /*0210*/  MUFU.RCP R8, R8 ;  /* 0x0000000800087308 */ /* 0x000e240000001000 */
[----:B0-----:R-:W-:-:S05]  /*0220*/  FFMA R4, R8, -2, R7 ;  /* 0xc000000008047823 */ /* 0x001fca0000000007 */
[----:B------:R-:W-:-:S04]  /*0230*/  FSEL R4, R4, 1, !P0 ;  /* 0x3f80000004047808 */ /* 0x000fc80004000000 */
[--C-:B------:R-:W-:Y:S01]  /*0240*/  LOP3.LUT R7, R4, 0x80000000, R9.reuse, 0xb8, !PT ;  /* 0x8000000004077812 */ /* 0x100fe200078eb809 */
[----:B------:R-:W-:Y:S01]  /*0250*/  @!P1 FFMA R7, R9, R0, R9 ;  /* 0x0000000009079223 */ /* 0x000fe20000000009 */
[----:B------:R-:W0:Y:S01]  /*0260*/  LDC.64 R4, c[0x0][0x390] ;  /* 0x0000e400ff047b82 */ /* 0x000e220000000a00 */
[----:B------:R-:W-:Y:S02]  /*0270*/  FMUL R0, R6, 0.5 ;  /* 0x3f00000006007820 */ /* 0x000fe40000400000 */
[C---:B------:R-:W-:Y:S01]  /*0280*/  FFMA R9, -R7.reuse, R7, 1 ;  /* 0x3f80000007097423 */ /* 0x040fe20000000107 */
[----:B------:R-:W-:-:S03]  /*0290*/  FADD R7, R7, 1 ;  /* 0x3f80000007077421 */ /* 0x000fc60000000000 */
[----:B------:R-:W-:-:S04]  /*02a0*/  FMUL R0, R0, R9 ;  /* 0x0000000900007220 */ /* 0x000fc80000400000 */
[----:B------:R-:W-:-:S04]  /*02b0*/  FMUL R0, R0, 0.79788458347320556641 ;  /* 0x3f4c422a00007820 */ /* 0x000fc80000400000 */
[----:B------:R-:W-:-:S04]  /*02c0*/  FMUL R0, R0, R11 ;  /* 0x0000000b00007220 */ /* 0x000fc80000400000 */
[----:B------:R-:W-:-:S04]  /*02d0*/  FFMA R0, R7, 0.5, R0 ;  /* 0x3f00000007007823 */ /* 0x000fc80000000000 */
[----:B--2---:R-:W-:Y:S01]  /*02e0*/  FMUL R3, R0, R3 ;  /* 0x0000000300037220 */ /* 0x004fe20000400000 */
[----:B0-----:R-:W-:-:S05]  /*02f0*/  IMAD.WIDE R4, R2, 0x4, R4 ;  /* 0x0000000402047825 */ /* 0x001fca00078e0204 */
[----:B------:R-:W-:Y:S01]  /*0300*/  STG.E desc[UR4][R4.64], R3 ;  /* 0x0000000304007986 */ /* 0x000fe2000c101904 */
[----:B------:R-:W-:Y:S05]  /*0310*/  EXIT ;  /* 0x000000000000794d */ /* 0x000fea0003800000 */
.L_x_0:
[----:B------:R-:W-:-:S00]  /*0320*/  BRA `(.L_x_0) ;  /* 0xfffffffc00fc7947 */ /* 0x000fc0000383ffff */
[----:B------:R-:W-:-:S00]  /*0330*/  NOP ;  /* 0x0000000000007918 */ /* 0x000fc00000000000 */
        /* <DEDUP_REMOVED lines=12> */
.L_x_2:


//--------------------- .text._Z19gelu_forward_kernelPfS_i --------------------------
	.section	.text._Z19gelu_forward_kernelPfS_i,"ax",@progbits
	.align	128
        .global         _Z19gelu_forward_kernelPfS_i
        .type           _Z19gelu_forward_kernelPfS_i,@function
        .size           _Z19gelu_forward_kernelPfS_i,(.L_x_3 - _Z19gelu_forward_kernelPfS_i)
        .other          _Z19gelu_forward_kernelPfS_i,@"STO_CUDA_ENTRY STV_DEFAULT"
_Z19gelu_forward_kernelPfS_i:
.text._Z19gelu_forward_kernelPfS_i:
[----:B------:R-:W-:Y:S01]  /*0000*/  LDC R1, c[0x0][0x37c] ;  /* 0x0000df00ff017b82 */ /* 0x000fe20000000800 */
[----:B------:R-:W0:Y:S01]  /*0010*/  S2R R5, SR_CTAID.X ;  /* 0x0000000000057919 */ /* 0x000e220000002500 */
[----:B------:R-:W0:Y:S01]  /*0020*/  LDCU UR4, c[0x0][0x360] ;  /* 0x00006c00ff0477ac */ /* 0x000e220008000800 */
[----:B------:R-:W0:Y:S01]  /*0030*/  S2R R0, SR_TID.X ;  /* 0x0000000000007919 */ /* 0x000e220000002100 */
[----:B------:R-:W1:Y:S01]  /*0040*/  LDCU UR5, c[0x0][0x390] ;  /* 0x00007200ff0577ac */ /* 0x000e620008000800 */
[----:B0-----:R-:W-:-:S05]  /*0050*/  IMAD R5, R5, UR4, R0 ;  /* 0x0000000405057c24 */ /* 0x001fca000f8e0200 */
[----:B-1----:R-:W-:-:S13]  /*0060*/  ISETP.GE.AND P0, PT, R5, UR5, PT ;  /* 0x0000000505007c0c */ /* 0x002fda000bf06270 */
[----:B------:R-:W-:Y:S05]  /*0070*/  @P0 EXIT ;  /* 0x000000000000094d */ /* 0x000fea0003800000 */
[----:B------:R-:W0:Y:S01]  /*0080*/  LDC.64 R2, c[0x0][0x380] ;  /* 0x0000e000ff027b82 */ /* 0x000e220000000a00 */
[----:B------:R-:W1:Y:S01]  /*0090*/  LDCU.64 UR4, c[0x0][0x358] ;  /* 0x00006b00ff0477ac */ /* 0x000e620008000a00 */
[----:B0-----:R-:W-:-:S05]  /*00a0*/  IMAD.WIDE R2, R5, 0x4, R2 ;  /* 0x0000000405027825 */ /* 0x001fca00078e0202 */
[----:B-1----:R0:W2:Y:S01]  /*00b0*/  LDG.E R4, desc[UR4][R2.64] ;  /* 0x0000000402047981 */ /* 0x0020a2000c1e1900 */
[----:B------:R-:W-:Y:S01]  /*00c0*/  MOV R10, 0x3c80f082 ;  /* 0x3c80f082000a7802 */ /* 0x000fe20000000f00 */
[----:B------:R-:W-:Y:S01]  /*00d0*/  HFMA2 R11, -RZ, RZ, 1.875, 0 ;  /* 0x3f800000ff0b7431 */ /* 0x000fe200000001ff */
[----:B0-----:R-:W0:Y:S02]  /*00e0*/  LDC.64 R2, c[0x0][0x388] ;  /* 0x0000e200ff027b82 */ /* 0x001e240000000a00 */
[----:B0-----:R-:W-:-:S04]  /*00f0*/  IMAD.WIDE R2, R5, 0x4, R2 ;  /* 0x0000000405027825 */ /* 0x001fc800078e0202 */
[----:B--2---:R-:W-:-:S04]  /*0100*/  FMUL R7, R4, 0.044714998453855514526 ;  /* 0x3d37271304077820 */ /* 0x004fc80000400000 */
[----:B------:R-:W-:-:S04]  /*0110*/  FMUL R7, R4, R7 ;  /* 0x0000000704077220 */ /* 0x000fc80000400000 */
[C---:B------:R-:W-:Y:S01]  /*0120*/  FFMA R7, R4.reuse, R7, R4 ;  /* 0x0000000704077223 */ /* 0x040fe20000000004 */
[----:B------:R-:W-:-:S03]  /*0130*/  FMUL R4, R4, 0.5 ;  /* 0x3f00000004047820 */ /* 0x000fc60000400000 */
[----:B------:R-:W-:-:S04]  /*0140*/  FMUL R7, R7, 0.79788458347320556641 ;  /* 0x3f4c422a07077820 */ /* 0x000fc80000400000 */
[C---:B------:R-:W-:Y:S01]  /*0150*/  FMUL R0, |R7|.reuse, 2.8853900432586669922 ;  /* 0x4038aa3b07007820 */ /* 0x040fe20000400200 */
[C---:B------:R-:W-:Y:S01]  /*0160*/  FMUL R9, R7.reuse, R7 ;  /* 0x0000000707097220 */ /* 0x040fe20000400000 */
[C---:B------:R-:W-:Y:S02]  /*0170*/  FSETP.GE.AND P1, PT, |R7|.reuse, 0.60000002384185791016, PT ;  /* 0x3f19999a0700780b */ /* 0x040fe40003f26200 */
[----:B------:R-:W-:Y:S01]  /*0180*/  FSETP.GE.AND P0, PT, |R7|, 9.010913848876953125, PT ;  /* 0x41102cb40700780b */ /* 0x000fe20003f06200 */
[C---:B------:R-:W-:Y:S01]  /*0190*/  FFMA R10, R9.reuse, R10, -0.052303962409496307373 ;  /* 0xbd563cae090a7423 */ /* 0x040fe2000000000a */
[----:B------:R-:W0:Y:S02]  /*01a0*/  MUFU.EX2 R0, R0 ;  /* 0x0000000000007308 */ /* 0x000e240000000800 */
[----:B0-----:R-:W-:Y:S01]  /*01b0*/  FADD R6, R0, 1 ;  /* 0x3f80000000067421 */ /* 0x001fe20000000000 */
[----:B------:R-:W-:-:S04]  /*01c0*/  FFMA R0, R9, R10, 0.1331529766321182251 ;  /* 0x3e08594109007423 */ /* 0x000fc8000000000a */
[C---:B------:R-:W-:Y:S01]  /*01d0*/  FFMA R0, R9.reuse, R0, -0.33332768082618713379 ;  /* 0xbeaaa9ed09007423 */ /* 0x040fe20000000000 */
[----:B------:R-:W0:Y:S03]  /*01e0*/  MUFU.RCP R6, R6 ;  /* 0x0000000600067308 */ /* 0x000e260000001000 */
[----:B------:R-:W-:Y:S01]  /*01f0*/  FFMA R0, R9, R0, RZ ;  /* 0x0000000009007223 */ /* 0x000fe200000000ff */
[----:B0-----:R-:W-:-:S05]  /*0200*/  FFMA R8, R6, -2, R11 ;  /* 0xc000000006087823 */ /* 0x001fca000000000b */
[----:B------:R-:W-:-:S04]  /*0210*/  FSEL R8, R8, 1, !P0 ;  /* 0x3f80000008087808 */ /* 0x000fc80004000000 */
[--C-:B------:R-:W-:Y:S01]  /*0220*/  LOP3.LUT R8, R8, 0x80000000, R7.reuse, 0xb8, !PT ;  /* 0x8000000008087812 */ /* 0x100fe200078eb807 */
[----:B------:R-:W-:-:S04]  /*0230*/  @!P1 FFMA R8, R7, R0, R7 ;  /* 0x0000000007089223 */ /* 0x000fc80000000007 */
[----:B------:R-:W-:-:S04]  /*0240*/  FADD R7, R8, 1 ;  /* 0x3f80000008077421 */ /* 0x000fc80000000000 */
[----:B------:R-:W-:-:S05]  /*0250*/  FMUL R7, R4, R7 ;  /* 0x0000000704077220 */ /* 0x000fca0000400000 */
[----:B------:R-:W-:Y:S01]  /*0260*/  STG.E desc[UR4][R2.64], R7 ;  /* 0x0000000702007986 */ /* 0x000fe2000c101904 */
[----:B------:R-:W-:Y:S05]  /*0270*/  EXIT ;  /* 0x000000000000794d */ /* 0x000fea0003800000 */
.L_x_1:
        /* <DEDUP_REMOVED lines=16> */
.L_x_3:


//--------------------- .nv.shared.reserved.0     --------------------------
	.section	.nv.shared.reserved.0,"aw",@nobits
	.weak		__nv_reservedSMEM_offset_0_alias
	.size		__nv_reservedSMEM_offset_0_alias, 0, 64
	.other		__nv_reservedSMEM_offset_0_alias,@"STO_CUDA_RESERVED_SHARED STV_DEFAULT"
__nv_reservedSMEM_offset_0_alias:
	.zero		0
	.zero		64


//--------------------- .nv.constant0._Z20gelu_backward_kernelPfS_S_i --------------------------
	.section	.nv.constant0._Z20gelu_backward_kernelPfS_S_i,"a",@progbits
	.sectionflags	@""
	.align	4
.nv.constant0._Z20gelu_backward_kernelPfS_S_i:
	.zero		924


//--------------------- .nv.constant0._Z19gelu_forward_kernelPfS_i --------------------------
	.section	.nv.constant0._Z19gelu_forward_kernelPfS_i,"a",@progbits
	.sectionflags	@""
	.align	4
.nv.constant0._Z19gelu_forward_kernelPfS_i:
	.zero		916


//--------------------- SYMBOLS --------------------------

	.type		.nv.reservedSmem.offset0,@object
	.size		.nv.reservedSmem.offset0,0x4
